//
// Generated by NVIDIA NVVM Compiler
//
// Compiler Build ID: CL-36424714
// Cuda compilation tools, release 13.0, V13.0.88
// Based on NVVM 20.0.0
//

.version 9.0
.target sm_100
.address_size 64

	// .globl	_Z37two_level_nested_if_imbalanced_kernelPf

.visible .entry _Z37two_level_nested_if_imbalanced_kernelPf(
	.param .u64 .ptr .align 1 _Z37two_level_nested_if_imbalanced_kernelPf_param_0
)
{
	.local .align 4 .b8 	__local_depot0[8];
	.reg .b64 	%SP;
	.reg .b64 	%SPL;
	.reg .pred 	%p<3>;
	.reg .b32 	%r<2>;
	.reg .b32 	%f<6>;
	.reg .b64 	%rd<11>;

	mov.u64 	%SPL, __local_depot0;
	ld.param.u64 	%rd2, [_Z37two_level_nested_if_imbalanced_kernelPf_param_0];
	cvta.to.global.u64 	%rd1, %rd2;
	mov.u32 	%r1, %tid.x;
	ld.global.nc.f32 	%f1, [%rd1+400];
	mov.f32 	%f4, %f1;
	setp.gt.u32 	%p1, %r1, 15;
	@%p1 bra 	$L__BB0_3;
	ld.global.nc.f32 	%f2, [%rd1+4];
	add.u64 	%rd6, %SPL, 0;
	st.local.f32 	[%rd6], %f2;
	setp.gt.u32 	%p2, %r1, 7;
	@%p2 bra 	$L__BB0_3;
	ld.global.nc.f32 	%f3, [%rd1+8];
	add.u64 	%rd8, %SPL, 4;
	st.local.f32 	[%rd8], %f3;
$L__BB0_3:
	mov.f32 	%f5, %f1;
	ret;

}
	// .globl	_Z35two_level_nested_if_balanced_kernelPf
.visible .entry _Z35two_level_nested_if_balanced_kernelPf(
	.param .u64 .ptr .align 1 _Z35two_level_nested_if_balanced_kernelPf_param_0
)
{
	.local .align 4 .b8 	__local_depot1[16];
	.reg .b64 	%SP;
	.reg .b64 	%SPL;
	.reg .pred 	%p<4>;
	.reg .b32 	%r<2>;
	.reg .b32 	%f<8>;
	.reg .b64 	%rd<15>;

	mov.u64 	%SPL, __local_depot1;
	ld.param.u64 	%rd2, [_Z35two_level_nested_if_balanced_kernelPf_param_0];
	cvta.to.global.u64 	%rd1, %rd2;
	mov.u32 	%r1, %tid.x;
	ld.global.nc.f32 	%f1, [%rd1+400];
	mov.f32 	%f6, %f1;
	setp.gt.u32 	%p1, %r1, 15;
	@%p1 bra 	$L__BB1_3;
	ld.global.nc.f32 	%f4, [%rd1+40];
	add.u64 	%rd10, %SPL, 0;
	st.local.f32 	[%rd10], %f4;
	setp.gt.u32 	%p3, %r1, 7;
	@%p3 bra 	$L__BB1_5;
	ld.global.nc.f32 	%f5, [%rd1+44];
	add.u64 	%rd12, %SPL, 4;
	st.local.f32 	[%rd12], %f5;
	bra.uni 	$L__BB1_5;
$L__BB1_3:
	ld.global.nc.f32 	%f2, [%rd1+80];
	add.u64 	%rd6, %SPL, 8;
	st.local.f32 	[%rd6], %f2;
	setp.lt.u32 	%p2, %r1, 24;
	@%p2 bra 	$L__BB1_5;
	ld.global.nc.f32 	%f3, [%rd1+84];
	add.u64 	%rd8, %SPL, 12;
	st.local.f32 	[%rd8], %f3;
$L__BB1_5:
	mov.f32 	%f7, %f1;
	ret;

}
	// .globl	_Z9single_ifPf
.visible .entry _Z9single_ifPf(
	.param .u64 .ptr .align 1 _Z9single_ifPf_param_0
)
{
	.reg .pred 	%p<2>;
	.reg .b32 	%r<3>;
	.reg .b64 	%rd<3>;

	ld.param.u64 	%rd1, [_Z9single_ifPf_param_0];
	mov.u32 	%r1, %tid.x;
	setp.gt.u32 	%p1, %r1, 15;
	@%p1 bra 	$L__BB2_2;
	add.s64 	%rd2, %rd1, 4;
	// begin inline asm
	ld.global.b32 %r2, [%rd2];
	// end inline asm
$L__BB2_2:
	ret;

}
	// .globl	_Z15single_for_loopPf
.visible .entry _Z15single_for_loopPf(
	.param .u64 .ptr .align 1 _Z15single_for_loopPf_param_0
)
{
	.local .align 4 .b8 	__local_depot3[8];
	.reg .b64 	%SP;
	.reg .b64 	%SPL;
	.reg .pred 	%p<5>;
	.reg .b32 	%r<3>;
	.reg .b32 	%f<7>;
	.reg .b64 	%rd<13>;

	mov.u64 	%SPL, __local_depot3;
	cvta.local.u64 	%SP, %SPL;
	ld.param.u64 	%rd4, [_Z15single_for_loopPf_param_0];
	cvta.to.global.u64 	%rd1, %rd4;
	mov.u32 	%r1, %tid.x;
	setp.lt.u32 	%p1, %r1, 16;
	@%p1 bra 	$L__BB3_2;
	ld.global.nc.f32 	%f5, [%rd1+4];
	bra.uni 	$L__BB3_3;
$L__BB3_2:
	ld.global.nc.f32 	%f5, [%rd1+4];
	add.u64 	%rd6, %SPL, 0;
	st.local.f32 	[%rd6], %f5;
$L__BB3_3:
	and.b32  	%r2, %r1, 1;
	mov.b64 	%rd12, 0;
	add.u64 	%rd8, %SP, 4;
$L__BB3_4:
	setp.eq.s32 	%p2, %r2, 0;
	cvta.to.local.u64 	%rd9, %rd8;
	st.local.f32 	[%rd9], %f5;
	add.s64 	%rd3, %rd12, 1;
	setp.lt.u64 	%p3, %rd12, 2;
	and.pred  	%p4, %p2, %p3;
	mov.u64 	%rd12, %rd3;
	@%p4 bra 	$L__BB3_4;
	ld.global.nc.f32 	%f4, [%rd1+400];
	mov.f32 	%f6, %f4;
	ret;

}


// ===== COMPILED SASS (sm_100) =====

	.target	sm_100

	.elftype	@"ET_EXEC"


//--------------------- .note.nv.tkinfo           --------------------------
	.section	.note.nv.tkinfo,"",@"SHT_NOTE"
	.sectionflags	@"SHF_NOTE_NV_TKINFO"
	.tkinfo
        /*0018*/ 	.word	0x00000002
        /*0030*/ 	.string	""
        /*0030*/ 	.string	"ptxas"
        /*0030*/ 	.string	"Cuda compilation tools, release 13.0, V13.0.88"
        /*0030*/ 	.string	"Build cuda_13.0.r13.0/compiler.36424714_0"
        /*0030*/ 	.string	"-arch sm_100 -m 64 "



//--------------------- .note.nv.cuinfo           --------------------------
	.section	.note.nv.cuinfo,"",@"SHT_NOTE"
	.sectionflags	@"SHF_NOTE_NV_CUINFO"
        /*0018*/ 	.short	0x0002
        /*001a*/ 	.short	0x0064
        /*001c*/ 	.short	0x0082
	.zero		2


//--------------------- .nv.info                  --------------------------
	.section	.nv.info,"",@"SHT_CUDA_INFO"
	.align	4


	//----- nvinfo : EIATTR_REGCOUNT
	.align		4
        /*0000*/ 	.byte	0x04, 0x2f
        /*0002*/ 	.short	(.L_1 - .L_0)
	.align		4
.L_0:
        /*0004*/ 	.word	index@(_Z37two_level_nested_if_imbalanced_kernelPf)
        /*0008*/ 	.word	0x00000004


	//----- nvinfo : EIATTR_FRAME_SIZE
	.align		4
.L_1:
        /*000c*/ 	.byte	0x04, 0x11
        /*000e*/ 	.short	(.L_3 - .L_2)
	.align		4
.L_2:
        /*0010*/ 	.word	index@(_Z37two_level_nested_if_imbalanced_kernelPf)
        /*0014*/ 	.word	0x00000000


	//----- nvinfo : EIATTR_REGCOUNT
	.align		4
.L_3:
        /*0018*/ 	.byte	0x04, 0x2f
        /*001a*/ 	.short	(.L_5 - .L_4)
	.align		4
.L_4:
        /*001c*/ 	.word	index@(_Z35two_level_nested_if_balanced_kernelPf)
        /*0020*/ 	.word	0x00000004


	//----- nvinfo : EIATTR_FRAME_SIZE
	.align		4
.L_5:
        /*0024*/ 	.byte	0x04, 0x11
        /*0026*/ 	.short	(.L_7 - .L_6)
	.align		4
.L_6:
        /*0028*/ 	.word	index@(_Z35two_level_nested_if_balanced_kernelPf)
        /*002c*/ 	.word	0x00000000


	//----- nvinfo : EIATTR_REGCOUNT
	.align		4
.L_7:
        /*0030*/ 	.byte	0x04, 0x2f
        /*0032*/ 	.short	(.L_9 - .L_8)
	.align		4
.L_8:
        /*0034*/ 	.word	index@(_Z9single_ifPf)
        /*0038*/ 	.word	0x00000004


	//----- nvinfo : EIATTR_FRAME_SIZE
	.align		4
.L_9:
        /*003c*/ 	.byte	0x04, 0x11
        /*003e*/ 	.short	(.L_11 - .L_10)
	.align		4
.L_10:
        /*0040*/ 	.word	index@(_Z9single_ifPf)
        /*0044*/ 	.word	0x00000000


	//----- nvinfo : EIATTR_REGCOUNT
	.align		4
.L_11:
        /*0048*/ 	.byte	0x04, 0x2f
        /*004a*/ 	.short	(.L_13 - .L_12)
	.align		4
.L_12:
        /*004c*/ 	.word	index@(_Z15single_for_loopPf)
        /*0050*/ 	.word	0x00000004


	//----- nvinfo : EIATTR_FRAME_SIZE
	.align		4
.L_13:
        /*0054*/ 	.byte	0x04, 0x11
        /*0056*/ 	.short	(.L_15 - .L_14)
	.align		4
.L_14:
        /*0058*/ 	.word	index@(_Z15single_for_loopPf)
        /*005c*/ 	.word	0x00000000


	//----- nvinfo : EIATTR_MIN_STACK_SIZE
	.align		4
.L_15:
        /*0060*/ 	.byte	0x04, 0x12
        /*0062*/ 	.short	(.L_17 - .L_16)
	.align		4
.L_16:
        /*0064*/ 	.word	index@(_Z15single_for_loopPf)
        /*0068*/ 	.word	0x00000000


	//----- nvinfo : EIATTR_MIN_STACK_SIZE
	.align		4
.L_17:
        /*006c*/ 	.byte	0x04, 0x12
        /*006e*/ 	.short	(.L_19 - .L_18)
	.align		4
.L_18:
        /*0070*/ 	.word	index@(_Z9single_ifPf)
        /*0074*/ 	.word	0x00000000


	//----- nvinfo : EIATTR_MIN_STACK_SIZE
	.align		4
.L_19:
        /*0078*/ 	.byte	0x04, 0x12
        /*007a*/ 	.short	(.L_21 - .L_20)
	.align		4
.L_20:
        /*007c*/ 	.word	index@(_Z35two_level_nested_if_balanced_kernelPf)
        /*0080*/ 	.word	0x00000000


	//----- nvinfo : EIATTR_MIN_STACK_SIZE
	.align		4
.L_21:
        /*0084*/ 	.byte	0x04, 0x12
        /*0086*/ 	.short	(.L_23 - .L_22)
	.align		4
.L_22:
        /*0088*/ 	.word	index@(_Z37two_level_nested_if_imbalanced_kernelPf)
        /*008c*/ 	.word	0x00000000
.L_23:


//--------------------- .nv.compat                --------------------------
	.section	.nv.compat,"",@"SHT_CUDA_COMPAT_INFO"
	.align	4
        /*0000*/ 	.byte	0x02, 0x09, 0x00, 0x00, 0x02, 0x02, 0x01, 0x00, 0x02, 0x05, 0x05, 0x00, 0x03, 0x07, 0x01, 0x01
        /*0010*/ 	.byte	0x02, 0x03, 0x00, 0x00, 0x02, 0x06, 0x01, 0x00, 0x04, 0x0b, 0x08, 0x00, 0x09, 0x00, 0x00, 0x00
        /*0020*/ 	.byte	0x00, 0x00, 0x00, 0x00


//--------------------- .nv.info._Z15single_for_loopPf --------------------------
	.section	.nv.info._Z15single_for_loopPf,"",@"SHT_CUDA_INFO"
	.sectionflags	@""
	.align	4


	//----- nvinfo : EIATTR_CUDA_API_VERSION
	.align		4
        /*0000*/ 	.byte	0x04, 0x37
        /*0002*/ 	.short	(.L_25 - .L_24)
.L_24:
        /*0004*/ 	.word	0x00000082


	//----- nvinfo : EIATTR_KPARAM_INFO
	.align		4
.L_25:
        /*0008*/ 	.byte	0x04, 0x17
        /*000a*/ 	.short	(.L_27 - .L_26)
.L_26:
        /*000c*/ 	.word	0x00000000
        /*0010*/ 	.short	0x0000
        /*0012*/ 	.short	0x0000
        /*0014*/ 	.byte	0x00, 0xf5, 0x21, 0x00


	//----- nvinfo : EIATTR_SPARSE_MMA_MASK
	.align		4
.L_27:
        /*0018*/ 	.byte	0x03, 0x50
        /*001a*/ 	.short	0x0000


	//----- nvinfo : EIATTR_MAXREG_COUNT
	.align		4
        /*001c*/ 	.byte	0x03, 0x1b
        /*001e*/ 	.short	0x00ff


	//----- nvinfo : EIATTR_MERCURY_ISA_VERSION
	.align		4
        /*0020*/ 	.byte	0x03, 0x5f
        /*0022*/ 	.short	0x0101


	//----- nvinfo : EIATTR_VRC_CTA_INIT_COUNT
	.align		4
        /*0024*/ 	.byte	0x02, 0x4a
	.zero		1
	.zero		1


	//----- nvinfo : EIATTR_EXIT_INSTR_OFFSETS
	.align		4
        /*0028*/ 	.byte	0x04, 0x1c
        /*002a*/ 	.short	(.L_29 - .L_28)


	//   ....[0]....
.L_28:
        /*002c*/ 	.word	0x00000010


	//----- nvinfo : EIATTR_CBANK_PARAM_SIZE
	.align		4
.L_29:
        /*0030*/ 	.byte	0x03, 0x19
        /*0032*/ 	.short	0x0008


	//----- nvinfo : EIATTR_PARAM_CBANK
	.align		4
        /*0034*/ 	.byte	0x04, 0x0a
        /*0036*/ 	.short	(.L_31 - .L_30)
	.align		4
.L_30:
        /*0038*/ 	.word	index@(.nv.constant0._Z15single_for_loopPf)
        /*003c*/ 	.short	0x0380
        /*003e*/ 	.short	0x0008


	//----- nvinfo : EIATTR_SW_WAR
	.align		4
.L_31:
        /*0040*/ 	.byte	0x04, 0x36
        /*0042*/ 	.short	(.L_33 - .L_32)
.L_32:
        /*0044*/ 	.word	0x00000008
.L_33:


//--------------------- .nv.info._Z9single_ifPf   --------------------------
	.section	.nv.info._Z9single_ifPf,"",@"SHT_CUDA_INFO"
	.sectionflags	@""
	.align	4


	//----- nvinfo : EIATTR_CUDA_API_VERSION
	.align		4
        /*0000*/ 	.byte	0x04, 0x37
        /*0002*/ 	.short	(.L_35 - .L_34)
.L_34:
        /*0004*/ 	.word	0x00000082


	//----- nvinfo : EIATTR_KPARAM_INFO
	.align		4
.L_35:
        /*0008*/ 	.byte	0x04, 0x17
        /*000a*/ 	.short	(.L_37 - .L_36)
.L_36:
        /*000c*/ 	.word	0x00000000
        /*0010*/ 	.short	0x0000
        /*0012*/ 	.short	0x0000
        /*0014*/ 	.byte	0x00, 0xf5, 0x21, 0x00


	//----- nvinfo : EIATTR_SPARSE_MMA_MASK
	.align		4
.L_37:
        /*0018*/ 	.byte	0x03, 0x50
        /*001a*/ 	.short	0x0000


	//----- nvinfo : EIATTR_MAXREG_COUNT
	.align		4
        /*001c*/ 	.byte	0x03, 0x1b
        /*001e*/ 	.short	0x00ff


	//----- nvinfo : EIATTR_MERCURY_ISA_VERSION
	.align		4
        /*0020*/ 	.byte	0x03, 0x5f
        /*0022*/ 	.short	0x0101


	//----- nvinfo : EIATTR_VRC_CTA_INIT_COUNT
	.align		4
        /*0024*/ 	.byte	0x02, 0x4a
	.zero		1
	.zero		1


	//----- nvinfo : EIATTR_EXIT_INSTR_OFFSETS
	.align		4
        /*0028*/ 	.byte	0x04, 0x1c
        /*002a*/ 	.short	(.L_39 - .L_38)


	//   ....[0]....
.L_38:
        /*002c*/ 	.word	0x00000010


	//----- nvinfo : EIATTR_CBANK_PARAM_SIZE
	.align		4
.L_39:
        /*0030*/ 	.byte	0x03, 0x19
        /*0032*/ 	.short	0x0008


	//----- nvinfo : EIATTR_PARAM_CBANK
	.align		4
        /*0034*/ 	.byte	0x04, 0x0a
        /*0036*/ 	.short	(.L_41 - .L_40)
	.align		4
.L_40:
        /*0038*/ 	.word	index@(.nv.constant0._Z9single_ifPf)
        /*003c*/ 	.short	0x0380
        /*003e*/ 	.short	0x0008


	//----- nvinfo : EIATTR_SW_WAR
	.align		4
.L_41:
        /*0040*/ 	.byte	0x04, 0x36
        /*0042*/ 	.short	(.L_43 - .L_42)
.L_42:
        /*0044*/ 	.word	0x00000008
.L_43:


//--------------------- .nv.info._Z35two_level_nested_if_balanced_kernelPf --------------------------
	.section	.nv.info._Z35two_level_nested_if_balanced_kernelPf,"",@"SHT_CUDA_INFO"
	.sectionflags	@""
	.align	4


	//----- nvinfo : EIATTR_CUDA_API_VERSION
	.align		4
        /*0000*/ 	.byte	0x04, 0x37
        /*0002*/ 	.short	(.L_45 - .L_44)
.L_44:
        /*0004*/ 	.word	0x00000082


	//----- nvinfo : EIATTR_KPARAM_INFO
	.align		4
.L_45:
        /*0008*/ 	.byte	0x04, 0x17
        /*000a*/ 	.short	(.L_47 - .L_46)
.L_46:
        /*000c*/ 	.word	0x00000000
        /*0010*/ 	.short	0x0000
        /*0012*/ 	.short	0x0000
        /*0014*/ 	.byte	0x00, 0xf5, 0x21, 0x00


	//----- nvinfo : EIATTR_SPARSE_MMA_MASK
	.align		4
.L_47:
        /*0018*/ 	.byte	0x03, 0x50
        /*001a*/ 	.short	0x0000


	//----- nvinfo : EIATTR_MAXREG_COUNT
	.align		4
        /*001c*/ 	.byte	0x03, 0x1b
        /*001e*/ 	.short	0x00ff


	//----- nvinfo : EIATTR_MERCURY_ISA_VERSION
	.align		4
        /*0020*/ 	.byte	0x03, 0x5f
        /*0022*/ 	.short	0x0101


	//----- nvinfo : EIATTR_VRC_CTA_INIT_COUNT
	.align		4
        /*0024*/ 	.byte	0x02, 0x4a
	.zero		1
	.zero		1


	//----- nvinfo : EIATTR_EXIT_INSTR_OFFSETS
	.align		4
        /*0028*/ 	.byte	0x04, 0x1c
        /*002a*/ 	.short	(.L_49 - .L_48)


	//   ....[0]....
.L_48:
        /*002c*/ 	.word	0x00000050


	//   ....[1]....
        /*0030*/ 	.word	0x00000060


	//   ....[2]....
        /*0034*/ 	.word	0x00000080


	//   ....[3]....
        /*0038*/ 	.word	0x00000090


	//----- nvinfo : EIATTR_CRS_STACK_SIZE
	.align		4
.L_49:
        /*003c*/ 	.byte	0x04, 0x1e
        /*003e*/ 	.short	(.L_51 - .L_50)
.L_50:
        /*0040*/ 	.word	0x00000000


	//----- nvinfo : EIATTR_CBANK_PARAM_SIZE
	.align		4
.L_51:
        /*0044*/ 	.byte	0x03, 0x19
        /*0046*/ 	.short	0x0008


	//----- nvinfo : EIATTR_PARAM_CBANK
	.align		4
        /*0048*/ 	.byte	0x04, 0x0a
        /*004a*/ 	.short	(.L_53 - .L_52)
	.align		4
.L_52:
        /*004c*/ 	.word	index@(.nv.constant0._Z35two_level_nested_if_balanced_kernelPf)
        /*0050*/ 	.short	0x0380
        /*0052*/ 	.short	0x0008


	//----- nvinfo : EIATTR_SW_WAR
	.align		4
.L_53:
        /*0054*/ 	.byte	0x04, 0x36
        /*0056*/ 	.short	(.L_55 - .L_54)
.L_54:
        /*0058*/ 	.word	0x00000008
.L_55:


//--------------------- .nv.info._Z37two_level_nested_if_imbalanced_kernelPf --------------------------
	.section	.nv.info._Z37two_level_nested_if_imbalanced_kernelPf,"",@"SHT_CUDA_INFO"
	.sectionflags	@""
	.align	4


	//----- nvinfo : EIATTR_CUDA_API_VERSION
	.align		4
        /*0000*/ 	.byte	0x04, 0x37
        /*0002*/ 	.short	(.L_57 - .L_56)
.L_56:
        /*0004*/ 	.word	0x00000082


	//----- nvinfo : EIATTR_KPARAM_INFO
	.align		4
.L_57:
        /*0008*/ 	.byte	0x04, 0x17
        /*000a*/ 	.short	(.L_59 - .L_58)
.L_58:
        /*000c*/ 	.word	0x00000000
        /*0010*/ 	.short	0x0000
        /*0012*/ 	.short	0x0000
        /*0014*/ 	.byte	0x00, 0xf5, 0x21, 0x00


	//----- nvinfo : EIATTR_SPARSE_MMA_MASK
	.align		4
.L_59:
        /*0018*/ 	.byte	0x03, 0x50
        /*001a*/ 	.short	0x0000


	//----- nvinfo : EIATTR_MAXREG_COUNT
	.align		4
        /*001c*/ 	.byte	0x03, 0x1b
        /*001e*/ 	.short	0x00ff


	//----- nvinfo : EIATTR_MERCURY_ISA_VERSION
	.align		4
        /*0020*/ 	.byte	0x03, 0x5f
        /*0022*/ 	.short	0x0101


	//----- nvinfo : EIATTR_VRC_CTA_INIT_COUNT
	.align		4
        /*0024*/ 	.byte	0x02, 0x4a
	.zero		1
	.zero		1


	//----- nvinfo : EIATTR_EXIT_INSTR_OFFSETS
	.align		4
        /*0028*/ 	.byte	0x04, 0x1c
        /*002a*/ 	.short	(.L_61 - .L_60)


	//   ....[0]....
.L_60:
        /*002c*/ 	.word	0x00000030


	//   ....[1]....
        /*0030*/ 	.word	0x00000050


	//   ....[2]....
        /*0034*/ 	.word	0x00000060


	//----- nvinfo : EIATTR_CBANK_PARAM_SIZE
	.align		4
.L_61:
        /*0038*/ 	.byte	0x03, 0x19
        /*003a*/ 	.short	0x0008


	//----- nvinfo : EIATTR_PARAM_CBANK
	.align		4
        /*003c*/ 	.byte	0x04, 0x0a
        /*003e*/ 	.short	(.L_63 - .L_62)
	.align		4
.L_62:
        /*0040*/ 	.word	index@(.nv.constant0._Z37two_level_nested_if_imbalanced_kernelPf)
        /*0044*/ 	.short	0x0380
        /*0046*/ 	.short	0x0008


	//----- nvinfo : EIATTR_SW_WAR
	.align		4
.L_63:
        /*0048*/ 	.byte	0x04, 0x36
        /*004a*/ 	.short	(.L_65 - .L_64)
.L_64:
        /*004c*/ 	.word	0x00000008
.L_65:


//--------------------- .nv.callgraph             --------------------------
	.section	.nv.callgraph,"",@"SHT_CUDA_CALLGRAPH"
	.align	4
	.sectionentsize	8
	.align		4
        /*0000*/ 	.word	0x00000000
	.align		4
        /*0004*/ 	.word	0xffffffff
	.align		4
        /*0008*/ 	.word	0x00000000
	.align		4
        /*000c*/ 	.word	0xfffffffe
	.align		4
        /*0010*/ 	.word	0x00000000
	.align		4
        /*0014*/ 	.word	0xfffffffd
	.align		4
        /*0018*/ 	.word	0x00000000
	.align		4
        /*001c*/ 	.word	0xfffffffc


//--------------------- .text._Z15single_for_loopPf --------------------------
	.section	.text._Z15single_for_loopPf,"ax",@progbits
	.align	128
        .global         _Z15single_for_loopPf
        .type           _Z15single_for_loopPf,@function
        .size           _Z15single_for_loopPf,(.L_x_5 - _Z15single_for_loopPf)
        .other          _Z15single_for_loopPf,@"STO_CUDA_ENTRY STV_DEFAULT"
_Z15single_for_loopPf:
.text._Z15single_for_loopPf:
[----:B------:R-:W-:Y:S01]  /*0000*/  LDC R1, c[0x0][0x37c] ;  /* 0x0000df00ff017b82 */ /* 0x000fe20000000800 */
[----:B------:R-:W-:Y:S05]  /*0010*/  EXIT ;  /* 0x000000000000794d */ /* 0x000fea0003800000 */
.L_x_0:
[----:B------:R-:W-:-:S00]  /*0020*/  BRA `(.L_x_0) ;  /* 0xfffffffc00fc7947 */ /* 0x000fc0000383ffff */
[----:B------:R-:W-:-:S00]  /*0030*/  NOP ;  /* 0x0000000000007918 */ /* 0x000fc00000000000 */
        /* <DEDUP_REMOVED lines=12> */
.L_x_5:


//--------------------- .text._Z9single_ifPf      --------------------------
	.section	.text._Z9single_ifPf,"ax",@progbits
	.align	128
        .global         _Z9single_ifPf
        .type           _Z9single_ifPf,@function
        .size           _Z9single_ifPf,(.L_x_6 - _Z9single_ifPf)
        .other          _Z9single_ifPf,@"STO_CUDA_ENTRY STV_DEFAULT"
_Z9single_ifPf:
.text._Z9single_ifPf:
[----:B------:R-:W-:Y:S01]  /*0000*/  LDC R1, c[0x0][0x37c] ;  /* 0x0000df00ff017b82 */ /* 0x000fe20000000800 */
[----:B------:R-:W-:Y:S05]  /*0010*/  EXIT ;  /* 0x000000000000794d */ /* 0x000fea0003800000 */
.L_x_1:
        /* <DEDUP_REMOVED lines=14> */
.L_x_6:


//--------------------- .text._Z35two_level_nested_if_balanced_kernelPf --------------------------
	.section	.text._Z35two_level_nested_if_balanced_kernelPf,"ax",@progbits
	.align	128
        .global         _Z35two_level_nested_if_balanced_kernelPf
        .type           _Z35two_level_nested_if_balanced_kernelPf,@function
        .size           _Z35two_level_nested_if_balanced_kernelPf,(.L_x_7 - _Z35two_level_nested_if_balanced_kernelPf)
        .other          _Z35two_level_nested_if_balanced_kernelPf,@"STO_CUDA_ENTRY STV_DEFAULT"
_Z35two_level_nested_if_balanced_kernelPf:
.text._Z35two_level_nested_if_balanced_kernelPf:
[----:B------:R-:W-:Y:S01]  /*0000*/  LDC R1, c[0x0][0x37c] ;  /* 0x0000df00ff017b82 */ /* 0x000fe20000000800 */
[----:B------:R-:W0:Y:S02]  /*0010*/  S2R R0, SR_TID.X ;  /* 0x0000000000007919 */ /* 0x000e240000002100 */
[----:B0-----:R-:W-:-:S13]  /*0020*/  ISETP.GT.U32.AND P0, PT, R0, 0xf, PT ;  /* 0x0000000f0000780c */ /* 0x001fda0003f04070 */
[----:B------:R-:W-:Y:S05]  /*0030*/  @P0 BRA `(.L_x_2) ;  /* 0x00000000000c0947 */ /* 0x000fea0003800000 */
[----:B------:R-:W-:-:S13]  /*0040*/  ISETP.GT.U32.AND P0, PT, R0, 0x7, PT ;  /* 0x000000070000780c */ /* 0x000fda0003f04070 */
[----:B------:R-:W-:Y:S05]  /*0050*/  @P0 EXIT ;  /* 0x000000000000094d */ /* 0x000fea0003800000 */
[----:B------:R-:W-:Y:S05]  /*0060*/  EXIT ;  /* 0x000000000000794d */ /* 0x000fea0003800000 */
.L_x_2:
[----:B------:R-:W-:-:S13]  /*0070*/  ISETP.GE.U32.AND P0, PT, R0, 0x18, PT ;  /* 0x000000180000780c */ /* 0x000fda0003f06070 */
[----:B------:R-:W-:Y:S05]  /*0080*/  @!P0 EXIT ;  /* 0x000000000000894d */ /* 0x000fea0003800000 */
[----:B------:R-:W-:Y:S05]  /*0090*/  EXIT ;  /* 0x000000000000794d */ /* 0x000fea0003800000 */
.L_x_3:
        /* <DEDUP_REMOVED lines=14> */
.L_x_7:


//--------------------- .text._Z37two_level_nested_if_imbalanced_kernelPf --------------------------
	.section	.text._Z37two_level_nested_if_imbalanced_kernelPf,"ax",@progbits
	.align	128
        .global         _Z37two_level_nested_if_imbalanced_kernelPf
        .type           _Z37two_level_nested_if_imbalanced_kernelPf,@function
        .size           _Z37two_level_nested_if_imbalanced_kernelPf,(.L_x_8 - _Z37two_level_nested_if_imbalanced_kernelPf)
        .other          _Z37two_level_nested_if_imbalanced_kernelPf,@"STO_CUDA_ENTRY STV_DEFAULT"
_Z37two_level_nested_if_imbalanced_kernelPf:
.text._Z37two_level_nested_if_imbalanced_kernelPf:
[----:B------:R-:W-:Y:S01]  /*0000*/  LDC R1, c[0x0][0x37c] ;  /* 0x0000df00ff017b82 */ /* 0x000fe20000000800 */
[----:B------:R-:W0:Y:S02]  /*0010*/  S2R R0, SR_TID.X ;  /* 0x0000000000007919 */ /* 0x000e240000002100 */
[----:B0-----:R-:W-:-:S13]  /*0020*/  ISETP.GT.U32.AND P0, PT, R0, 0xf, PT ;  /* 0x0000000f0000780c */ /* 0x001fda0003f04070 */
[----:B------:R-:W-:Y:S05]  /*0030*/  @P0 EXIT ;  /* 0x000000000000094d */ /* 0x000fea0003800000 */
[----:B------:R-:W-:-:S13]  /*0040*/  ISETP.GT.U32.AND P0, PT, R0, 0x7, PT ;  /* 0x000000070000780c */ /* 0x000fda0003f04070 */
[----:B------:R-:W-:Y:S05]  /*0050*/  @P0 EXIT ;  /* 0x000000000000094d */ /* 0x000fea0003800000 */
[----:B------:R-:W-:Y:S05]  /*0060*/  EXIT ;  /* 0x000000000000794d */ /* 0x000fea0003800000 */
.L_x_4:
        /* <DEDUP_REMOVED lines=9> */
.L_x_8:


//--------------------- .nv.shared.reserved.0     --------------------------
	.section	.nv.shared.reserved.0,"aw",@nobits
	.weak		__nv_reservedSMEM_offset_0_alias
	.size		__nv_reservedSMEM_offset_0_alias, 0, 64
	.other		__nv_reservedSMEM_offset_0_alias,@"STO_CUDA_RESERVED_SHARED STV_DEFAULT"
__nv_reservedSMEM_offset_0_alias:
	.zero		0
	.zero		64


//--------------------- .nv.constant0._Z15single_for_loopPf --------------------------
	.section	.nv.constant0._Z15single_for_loopPf,"a",@progbits
	.sectionflags	@""
	.align	4
.nv.constant0._Z15single_for_loopPf:
	.zero		904


//--------------------- .nv.constant0._Z9single_ifPf --------------------------
	.section	.nv.constant0._Z9single_ifPf,"a",@progbits
	.sectionflags	@""
	.align	4
.nv.constant0._Z9single_ifPf:
	.zero		904


//--------------------- .nv.constant0._Z35two_level_nested_if_balanced_kernelPf --------------------------
	.section	.nv.constant0._Z35two_level_nested_if_balanced_kernelPf,"a",@progbits
	.sectionflags	@""
	.align	4
.nv.constant0._Z35two_level_nested_if_balanced_kernelPf:
	.zero		904


//--------------------- .nv.constant0._Z37two_level_nested_if_imbalanced_kernelPf --------------------------
	.section	.nv.constant0._Z37two_level_nested_if_imbalanced_kernelPf,"a",@progbits
	.sectionflags	@""
	.align	4
.nv.constant0._Z37two_level_nested_if_imbalanced_kernelPf:
	.zero		904


//--------------------- SYMBOLS --------------------------

	.type		.nv.reservedSmem.offset0,@object
	.size		.nv.reservedSmem.offset0,0x4
